	.headerflags	@"EF_CUDA_TEXMODE_UNIFIED EF_CUDA_64BIT_ADDRESS EF_CUDA_ACCELERATORS EF_CUDA_SM90 EF_CUDA_VIRTUAL_SM(EF_CUDA_SM90)"
	.elftype	@"ET_EXEC"


//--------------------- .nv.info                  --------------------------
	.section	.nv.info,"",@"SHT_CUDA_INFO"
	.align	4


	//----- nvinfo : EIATTR_REGCOUNT
	.align		4
        /*0000*/ 	.byte	0x04, 0x2f
        /*0002*/ 	.short	(.L_3 - .L_2)
	.align		4
.L_2:
        /*0004*/ 	.word	index@(triton_poi_fused_cat_31)
        /*0008*/ 	.word	0x00000030


	//----- nvinfo : EIATTR_MIN_STACK_SIZE
	.align		4
.L_3:
        /*000c*/ 	.byte	0x04, 0x12
        /*000e*/ 	.short	(.L_5 - .L_4)
	.align		4
.L_4:
        /*0010*/ 	.word	index@(triton_poi_fused_cat_31)
        /*0014*/ 	.word	0x00000000


	//----- nvinfo : EIATTR_FRAME_SIZE
	.align		4
.L_5:
        /*0018*/ 	.byte	0x04, 0x11
        /*001a*/ 	.short	(.L_7 - .L_6)
	.align		4
.L_6:
        /*001c*/ 	.word	index@(triton_poi_fused_cat_31)
        /*0020*/ 	.word	0x00000000


	//----- nvinfo : EIATTR_MIN_STACK_SIZE
	.align		4
.L_7:
        /*0024*/ 	.byte	0x04, 0x12
        /*0026*/ 	.short	(.L_9 - .L_8)
	.align		4
.L_8:
        /*0028*/ 	.word	index@(triton_poi_fused_cat_31)
        /*002c*/ 	.word	0x00000000
.L_9:


//--------------------- .nv.info.triton_poi_fused_cat_31 --------------------------
	.section	.nv.info.triton_poi_fused_cat_31,"",@"SHT_CUDA_INFO"
	.sectionflags	@""
	.align	4


	//----- nvinfo : EIATTR_CUDA_API_VERSION
	.align		4
        /*0000*/ 	.byte	0x04, 0x37
        /*0002*/ 	.short	(.L_11 - .L_10)
.L_10:
        /*0004*/ 	.word	0x0000007c


	//----- nvinfo : EIATTR_KPARAM_INFO
	.align		4
.L_11:
        /*0008*/ 	.byte	0x04, 0x17
        /*000a*/ 	.short	(.L_13 - .L_12)
.L_12:
        /*000c*/ 	.word	0x00000000
        /*0010*/ 	.short	0x0007
        /*0012*/ 	.short	0x0038
        /*0014*/ 	.byte	0x00, 0xf0, 0x11, 0x00


	//----- nvinfo : EIATTR_KPARAM_INFO
	.align		4
.L_13:
        /*0018*/ 	.byte	0x04, 0x17
        /*001a*/ 	.short	(.L_15 - .L_14)
.L_14:
        /*001c*/ 	.word	0x00000000
        /*0020*/ 	.short	0x0006
        /*0022*/ 	.short	0x0030
        /*0024*/ 	.byte	0x00, 0xf4, 0x21, 0x00


	//----- nvinfo : EIATTR_KPARAM_INFO
	.align		4
.L_15:
        /*0028*/ 	.byte	0x04, 0x17
        /*002a*/ 	.short	(.L_17 - .L_16)
.L_16:
        /*002c*/ 	.word	0x00000000
        /*0030*/ 	.short	0x0005
        /*0032*/ 	.short	0x0028
        /*0034*/ 	.byte	0x00, 0xf4, 0x21, 0x00


	//----- nvinfo : EIATTR_KPARAM_INFO
	.align		4
.L_17:
        /*0038*/ 	.byte	0x04, 0x17
        /*003a*/ 	.short	(.L_19 - .L_18)
.L_18:
        /*003c*/ 	.word	0x00000000
        /*0040*/ 	.short	0x0004
        /*0042*/ 	.short	0x0020
        /*0044*/ 	.byte	0x00, 0xf4, 0x21, 0x00


	//----- nvinfo : EIATTR_KPARAM_INFO
	.align		4
.L_19:
        /*0048*/ 	.byte	0x04, 0x17
        /*004a*/ 	.short	(.L_21 - .L_20)
.L_20:
        /*004c*/ 	.word	0x00000000
        /*0050*/ 	.short	0x0003
        /*0052*/ 	.short	0x0018
        /*0054*/ 	.byte	0x00, 0xf4, 0x21, 0x00


	//----- nvinfo : EIATTR_KPARAM_INFO
	.align		4
.L_21:
        /*0058*/ 	.byte	0x04, 0x17
        /*005a*/ 	.short	(.L_23 - .L_22)
.L_22:
        /*005c*/ 	.word	0x00000000
        /*0060*/ 	.short	0x0002
        /*0062*/ 	.short	0x0010
        /*0064*/ 	.byte	0x00, 0xf4, 0x21, 0x00


	//----- nvinfo : EIATTR_KPARAM_INFO
	.align		4
.L_23:
        /*0068*/ 	.byte	0x04, 0x17
        /*006a*/ 	.short	(.L_25 - .L_24)
.L_24:
        /*006c*/ 	.word	0x00000000
        /*0070*/ 	.short	0x0001
        /*0072*/ 	.short	0x0008
        /*0074*/ 	.byte	0x00, 0xf4, 0x21, 0x00


	//----- nvinfo : EIATTR_KPARAM_INFO
	.align		4
.L_25:
        /*0078*/ 	.byte	0x04, 0x17
        /*007a*/ 	.short	(.L_27 - .L_26)
.L_26:
        /*007c*/ 	.word	0x00000000
        /*0080*/ 	.short	0x0000
        /*0082*/ 	.short	0x0000
        /*0084*/ 	.byte	0x00, 0xf4, 0x21, 0x00


	//----- nvinfo : EIATTR_SPARSE_MMA_MASK
	.align		4
.L_27:
        /*0088*/ 	.byte	0x03, 0x50
        /*008a*/ 	.short	0x0000


	//----- nvinfo : EIATTR_MAXREG_COUNT
	.align		4
        /*008c*/ 	.byte	0x03, 0x1b
        /*008e*/ 	.short	0x00ff


	//----- nvinfo : EIATTR_EXIT_INSTR_OFFSETS
	.align		4
        /*0090*/ 	.byte	0x04, 0x1c
        /*0092*/ 	.short	(.L_29 - .L_28)


	//   ....[0]....
.L_28:
        /*0094*/ 	.word	0x000012d0


	//----- nvinfo : EIATTR_REQNTID
	.align		4
.L_29:
        /*0098*/ 	.byte	0x04, 0x10
        /*009a*/ 	.short	(.L_31 - .L_30)
.L_30:
        /*009c*/ 	.word	0x00000080
        /*00a0*/ 	.word	0x00000001
        /*00a4*/ 	.word	0x00000001


	//----- nvinfo : EIATTR_CBANK_PARAM_SIZE
	.align		4
.L_31:
        /*00a8*/ 	.byte	0x03, 0x19
        /*00aa*/ 	.short	0x003c


	//----- nvinfo : EIATTR_PARAM_CBANK
	.align		4
        /*00ac*/ 	.byte	0x04, 0x0a
        /*00ae*/ 	.short	(.L_33 - .L_32)
	.align		4
.L_32:
        /*00b0*/ 	.word	index@(.nv.constant0.triton_poi_fused_cat_31)
        /*00b4*/ 	.short	0x0210
        /*00b6*/ 	.short	0x003c


	//----- nvinfo : EIATTR_SW_WAR
	.align		4
.L_33:
        /*00b8*/ 	.byte	0x04, 0x36
        /*00ba*/ 	.short	(.L_35 - .L_34)
.L_34:
        /*00bc*/ 	.word	0x00000008
.L_35:


//--------------------- .nv.callgraph             --------------------------
	.section	.nv.callgraph,"",@"SHT_CUDA_CALLGRAPH"
	.align	4
	.sectionentsize	8
	.align		4
        /*0000*/ 	.word	0x00000000
	.align		4
        /*0004*/ 	.word	0xffffffff
	.align		4
        /*0008*/ 	.word	0x00000000
	.align		4
        /*000c*/ 	.word	0xfffffffe
	.align		4
        /*0010*/ 	.word	0x00000000
	.align		4
        /*0014*/ 	.word	0xfffffffd
	.align		4
        /*0018*/ 	.word	0x00000000
	.align		4
        /*001c*/ 	.word	0xfffffffc


//--------------------- .nv.constant4             --------------------------
	.section	.nv.constant4,"a",@progbits
	.align	8
	.align		8
.nv.constant4:
        /*0000*/ 	.dword	_$_str
	.align		8
        /*0008*/ 	.dword	_$_str_$_2


//--------------------- .text.triton_poi_fused_cat_31 --------------------------
	.section	.text.triton_poi_fused_cat_31,"ax",@progbits
	.align	128
        .global         triton_poi_fused_cat_31
        .type           triton_poi_fused_cat_31,@function
        .size           triton_poi_fused_cat_31,(.L_x_1 - triton_poi_fused_cat_31)
        .other          triton_poi_fused_cat_31,@"STO_CUDA_ENTRY STV_DEFAULT"
triton_poi_fused_cat_31:
.text.triton_poi_fused_cat_31:
[----:B------:R-:W-:Y:S01]  /*0000*/  LDC R1, c[0x0][0x28] ;  /* 0x00000a00ff017b82 */ /* 0x000fe20000000800 */
[----:B------:R-:W1:Y:S07]  /*0010*/  S2R R0, SR_TID.X ;  /* 0x0000000000007919 */ /* 0x000e6e0000002100 */
[----:B------:R-:W2:Y:S01]  /*0020*/  LDC.64 R4, c[0x0][0x228] ;  /* 0x00008a00ff047b82 */ /* 0x000ea20000000a00 */
[----:B------:R-:W-:Y:S01]  /*0030*/  CS2R R2, SRZ ;  /* 0x0000000000027805 */ /* 0x000fe2000001ff00 */
[----:B------:R-:W-:Y:S01]  /*0040*/  ULDC.64 UR4, c[0x0][0x208] ;  /* 0x0000820000047ab9 */ /* 0x000fe20000000a00 */
[----:B------:R-:W3:Y:S01]  /*0050*/  S2R R9, SR_CTAID.X ;  /* 0x0000000000097919 */ /* 0x000ee20000002500 */
[----:B------:R-:W-:-:S02]  /*0060*/  IMAD.MOV.U32 R35, RZ, RZ, RZ ;  /* 0x000000ffff237224 */ /* 0x000fc400078e00ff */
[----:B------:R-:W-:Y:S02]  /*0070*/  IMAD.MOV.U32 R37, RZ, RZ, RZ ;  /* 0x000000ffff257224 */ /* 0x000fe400078e00ff */
[----:B------:R-:W-:Y:S02]  /*0080*/  IMAD.MOV.U32 R38, RZ, RZ, RZ ;  /* 0x000000ffff267224 */ /* 0x000fe400078e00ff */
[----:B------:R-:W-:Y:S02]  /*0090*/  IMAD.MOV.U32 R18, RZ, RZ, RZ ;  /* 0x000000ffff127224 */ /* 0x000fe400078e00ff */
[----:B------:R-:W-:Y:S01]  /*00a0*/  IMAD.MOV.U32 R32, RZ, RZ, RZ ;  /* 0x000000ffff207224 */ /* 0x000fe200078e00ff */
[----:B------:R-:W-:Y:S01]  /*00b0*/  CS2R R14, SRZ ;  /* 0x00000000000e7805 */ /* 0x000fe2000001ff00 */
[----:B------:R-:W4:Y:S08]  /*00c0*/  LDC.64 R30, c[0x0][0x220] ;  /* 0x00008800ff1e7b82 */ /* 0x000f300000000a00 */
[----:B------:R-:W5:Y:S08]  /*00d0*/  LDC.64 R12, c[0x0][0x230] ;  /* 0x00008c00ff0c7b82 */ /* 0x000f700000000a00 */
[----:B------:R-:W4:Y:S01]  /*00e0*/  LDC.64 R10, c[0x0][0x238] ;  /* 0x00008e00ff0a7b82 */ /* 0x000f220000000a00 */
[----:B-1----:R-:W-:-:S05]  /*00f0*/  IMAD.SHL.U32 R0, R0, 0x4, RZ ;  /* 0x0000000400007824 */ /* 0x002fca00078e00ff */
[----:B------:R-:W-:-:S05]  /*0100*/  LOP3.LUT R0, R0, 0x1fc, RZ, 0xc0, !PT ;  /* 0x000001fc00007812 */ /* 0x000fca00078ec0ff */
[----:B---3--:R-:W-:Y:S01]  /*0110*/  IMAD R20, R9, 0x400, R0 ;  /* 0x0000040009147824 */ /* 0x008fe200078e0200 */
[----:B------:R-:W-:-:S04]  /*0120*/  SHF.R.S32.HI R9, RZ, 0x15, R9 ;  /* 0x00000015ff097819 */ /* 0x000fc80000011409 */
[----:B------:R-:W-:-:S04]  /*0130*/  SHF.R.S32.HI R33, RZ, 0x1f, R20 ;  /* 0x0000001fff217819 */ /* 0x000fc80000011414 */
[----:B------:R-:W-:-:S04]  /*0140*/  LEA.HI R34, R33, R20, RZ, 0x8 ;  /* 0x0000001421227211 */ /* 0x000fc800078f40ff */
[----:B------:R-:W-:-:S04]  /*0150*/  SHF.R.S32.HI R17, RZ, 0x8, R34 ;  /* 0x00000008ff117819 */ /* 0x000fc80000011422 */
[----:B------:R-:W-:-:S04]  /*0160*/  LEA.HI R0, R17, R17, RZ, 0x9 ;  /* 0x0000001111007211 */ /* 0x000fc800078f48ff */
[----:B------:R-:W-:-:S05]  /*0170*/  LOP3.LUT R0, R0, 0xfffffe00, RZ, 0xc0, !PT ;  /* 0xfffffe0000007812 */ /* 0x000fca00078ec0ff */
[----:B------:R-:W-:-:S04]  /*0180*/  IMAD.IADD R17, R17, 0x1, -R0 ;  /* 0x0000000111117824 */ /* 0x000fc800078e0a00 */
[C---:B--2---:R-:W-:Y:S01]  /*0190*/  IMAD.WIDE R6, R17.reuse, 0x4, R4 ;  /* 0x0000000411067825 */ /* 0x044fe200078e0204 */
[----:B------:R-:W-:Y:S02]  /*01a0*/  ISETP.GT.AND P3, PT, R17, 0xff, PT ;  /* 0x000000ff1100780c */ /* 0x000fe40003f64270 */
[----:B------:R-:W-:Y:S01]  /*01b0*/  SGXT R9, R9, 0x1 ;  /* 0x000000010909781a */ /* 0x000fe20000000200 */
[----:B------:R-:W-:-:S10]  /*01c0*/  VIADD R36, R20, 0x200 ;  /* 0x0000020014247836 */ /* 0x000fd40000000000 */
[----:B------:R-:W2:Y:S01]  /*01d0*/  @P3 LDG.E.EL R3, desc[UR4][R6.64+-0x400] ;  /* 0xfffc000406033981 */ /* 0x000ea2000c2e1900 */
[----:B------:R-:W-:-:S03]  /*01e0*/  LEA.HI R9, R9, R36, RZ, 0x8 ;  /* 0x0000002409097211 */ /* 0x000fc600078f40ff */
[----:B------:R-:W3:Y:S01]  /*01f0*/  @P3 LDG.E.EL R35, desc[UR4][R6.64+-0x400] ;  /* 0xfffc000406233981 */ /* 0x000ee2000c2e1900 */
[----:B------:R-:W-:-:S03]  /*0200*/  SHF.R.S32.HI R9, RZ, 0x8, R9 ;  /* 0x00000008ff097819 */ /* 0x000fc60000011409 */
[----:B------:R-:W3:Y:S01]  /*0210*/  @P3 LDG.E.EL R37, desc[UR4][R6.64+-0x400] ;  /* 0xfffc000406253981 */ /* 0x000ee2000c2e1900 */
[----:B------:R-:W-:-:S03]  /*0220*/  LEA.HI R0, R9, R9, RZ, 0x9 ;  /* 0x0000000909007211 */ /* 0x000fc600078f48ff */
[----:B------:R1:W3:Y:S01]  /*0230*/  @P3 LDG.E.EL R38, desc[UR4][R6.64+-0x400] ;  /* 0xfffc000406263981 */ /* 0x0002e2000c2e1900 */
[----:B------:R-:W-:-:S05]  /*0240*/  LOP3.LUT R0, R0, 0xfffffe00, RZ, 0xc0, !PT ;  /* 0xfffffe0000007812 */ /* 0x000fca00078ec0ff */
[----:B------:R-:W-:-:S05]  /*0250*/  IMAD.IADD R19, R9, 0x1, -R0 ;  /* 0x0000000109137824 */ /* 0x000fca00078e0a00 */
[C---:B------:R-:W-:Y:S01]  /*0260*/  ISETP.GT.AND P2, PT, R19.reuse, 0xff, PT ;  /* 0x000000ff1300780c */ /* 0x040fe20003f44270 */
[----:B------:R-:W-:-:S12]  /*0270*/  IMAD.WIDE R4, R19, 0x4, R4 ;  /* 0x0000000413047825 */ /* 0x000fd800078e0204 */
[----:B------:R-:W3:Y:S04]  /*0280*/  @P2 LDG.E.EL R18, desc[UR4][R4.64+-0x400] ;  /* 0xfffc000404122981 */ /* 0x000ee8000c2e1900 */
[----:B------:R-:W3:Y:S04]  /*0290*/  @P2 LDG.E.EL R32, desc[UR4][R4.64+-0x400] ;  /* 0xfffc000404202981 */ /* 0x000ee8000c2e1900 */
[----:B------:R-:W3:Y:S04]  /*02a0*/  @P2 LDG.E.EL R15, desc[UR4][R4.64+-0x400] ;  /* 0xfffc0004040f2981 */ /* 0x000ee8000c2e1900 */
[----:B------:R5:W3:Y:S01]  /*02b0*/  @P2 LDG.E.EL R14, desc[UR4][R4.64+-0x400] ;  /* 0xfffc0004040e2981 */ /* 0x000ae2000c2e1900 */
[----:B------:R-:W-:Y:S01]  /*02c0*/  CS2R R8, SRZ ;  /* 0x0000000000087805 */ /* 0x000fe2000001ff00 */
[----:B------:R-:W-:-:S02]  /*02d0*/  IMAD.MOV.U32 R16, RZ, RZ, RZ ;  /* 0x000000ffff107224 */ /* 0x000fc400078e00ff */
[----:B------:R-:W-:Y:S02]  /*02e0*/  IMAD.MOV.U32 R43, RZ, RZ, RZ ;  /* 0x000000ffff2b7224 */ /* 0x000fe400078e00ff */
[--C-:B----4-:R-:W-:Y:S01]  /*02f0*/  IMAD.WIDE R22, R17, 0x4, R30.reuse ;  /* 0x0000000411167825 */ /* 0x110fe200078e021e */
[----:B-1----:R-:W-:Y:S02]  /*0300*/  CS2R R6, SRZ ;  /* 0x0000000000067805 */ /* 0x002fe4000001ff00 */
[----:B------:R-:W-:Y:S02]  /*0310*/  CS2R R26, SRZ ;  /* 0x00000000001a7805 */ /* 0x000fe4000001ff00 */
[----:B------:R-:W-:Y:S02]  /*0320*/  CS2R R24, SRZ ;  /* 0x0000000000187805 */ /* 0x000fe4000001ff00 */
[----:B0----5:R-:W-:Y:S01]  /*0330*/  CS2R R4, SRZ ;  /* 0x0000000000047805 */ /* 0x021fe2000001ff00 */
[----:B------:R-:W4:Y:S01]  /*0340*/  @P3 LDG.E.EL R8, desc[UR4][R22.64+-0x400] ;  /* 0xfffc000416083981 */ /* 0x000f22000c2e1900 */
[----:B------:R-:W-:Y:S01]  /*0350*/  IMAD.MOV.U32 R40, RZ, RZ, RZ ;  /* 0x000000ffff287224 */ /* 0x000fe200078e00ff */
[----:B------:R-:W-:Y:S01]  /*0360*/  CS2R R28, SRZ ;  /* 0x00000000001c7805 */ /* 0x000fe2000001ff00 */
[----:B------:R-:W-:Y:S01]  /*0370*/  IMAD.MOV.U32 R0, RZ, RZ, RZ ;  /* 0x000000ffff007224 */ /* 0x000fe200078e00ff */
[----:B------:R-:W5:Y:S01]  /*0380*/  @P3 LDG.E.EL R16, desc[UR4][R22.64+-0x400] ;  /* 0xfffc000416103981 */ /* 0x000f62000c2e1900 */
[----:B------:R-:W-:-:S03]  /*0390*/  IMAD.WIDE R30, R19, 0x4, R30 ;  /* 0x00000004131e7825 */ /* 0x000fc600078e021e */
[----:B------:R-:W4:Y:S01]  /*03a0*/  @P3 LDG.E.EL R9, desc[UR4][R22.64+-0x400] ;  /* 0xfffc000416093981 */ /* 0x000f22000c2e1900 */
[----:B------:R-:W-:-:S03]  /*03b0*/  IMAD.WIDE R44, R17, 0x4, R12 ;  /* 0x00000004112c7825 */ /* 0x000fc600078e020c */
[----:B------:R0:W4:Y:S01]  /*03c0*/  @P3 LDG.E.EL R43, desc[UR4][R22.64+-0x400] ;  /* 0xfffc0004162b3981 */ /* 0x000122000c2e1900 */
[----:B------:R-:W-:-:S03]  /*03d0*/  IMAD.WIDE R12, R19, 0x4, R12 ;  /* 0x00000004130c7825 */ /* 0x000fc600078e020c */
[----:B------:R-:W4:Y:S04]  /*03e0*/  @P2 LDG.E.EL R5, desc[UR4][R30.64+-0x400] ;  /* 0xfffc00041e052981 */ /* 0x000f28000c2e1900 */
[----:B------:R-:W4:Y:S01]  /*03f0*/  @P2 LDG.E.EL R7, desc[UR4][R30.64+-0x400] ;  /* 0xfffc00041e072981 */ /* 0x000f22000c2e1900 */
[----:B0-----:R-:W-:-:S03]  /*0400*/  CS2R R22, SRZ ;  /* 0x0000000000167805 */ /* 0x001fc6000001ff00 */
[----:B------:R-:W4:Y:S04]  /*0410*/  @P2 LDG.E.EL R26, desc[UR4][R30.64+-0x400] ;  /* 0xfffc00041e1a2981 */ /* 0x000f28000c2e1900 */
[----:B------:R0:W4:Y:S04]  /*0420*/  @P2 LDG.E.EL R24, desc[UR4][R30.64+-0x400] ;  /* 0xfffc00041e182981 */ /* 0x000128000c2e1900 */
[----:B------:R-:W4:Y:S04]  /*0430*/  @P3 LDG.E.EL R40, desc[UR4][R44.64+-0x400] ;  /* 0xfffc00042c283981 */ /* 0x000f28000c2e1900 */
[----:B------:R-:W4:Y:S01]  /*0440*/  @P3 LDG.E.EL R0, desc[UR4][R44.64+-0x400] ;  /* 0xfffc00042c003981 */ /* 0x000f22000c2e1900 */
[----:B0-----:R-:W-:-:S03]  /*0450*/  CS2R R30, SRZ ;  /* 0x00000000001e7805 */ /* 0x001fc6000001ff00 */
[----:B------:R-:W4:Y:S04]  /*0460*/  @P3 LDG.E.EL R2, desc[UR4][R44.64+-0x400] ;  /* 0xfffc00042c023981 */ /* 0x000f28000c2e1900 */
[----:B------:R0:W4:Y:S04]  /*0470*/  @P3 LDG.E.EL R4, desc[UR4][R44.64+-0x400] ;  /* 0xfffc00042c043981 */ /* 0x000128000c2e1900 */
[----:B------:R-:W4:Y:S04]  /*0480*/  @P2 LDG.E.EL R28, desc[UR4][R12.64+-0x400] ;  /* 0xfffc00040c1c2981 */ /* 0x000f28000c2e1900 */
[----:B------:R-:W4:Y:S01]  /*0490*/  @P2 LDG.E.EL R27, desc[UR4][R12.64+-0x400] ;  /* 0xfffc00040c1b2981 */ /* 0x000f22000c2e1900 */
[----:B0-----:R-:W-:-:S03]  /*04a0*/  IMAD.MOV.U32 R45, RZ, RZ, RZ ;  /* 0x000000ffff2d7224 */ /* 0x001fc600078e00ff */
[----:B------:R-:W4:Y:S04]  /*04b0*/  @P2 LDG.E.EL R25, desc[UR4][R12.64+-0x400] ;  /* 0xfffc00040c192981 */ /* 0x000f28000c2e1900 */
[----:B------:R0:W4:Y:S02]  /*04c0*/  @P2 LDG.E.EL R23, desc[UR4][R12.64+-0x400] ;  /* 0xfffc00040c172981 */ /* 0x000124000c2e1900 */
[----:B0-----:R-:W-:-:S05]  /*04d0*/  IMAD.WIDE R12, R17, 0x4, R10 ;  /* 0x00000004110c7825 */ /* 0x001fca00078e020a */
[----:B------:R-:W4:Y:S04]  /*04e0*/  @P3 LDG.E.EL R45, desc[UR4][R12.64+-0x400] ;  /* 0xfffc00040c2d3981 */ /* 0x000f28000c2e1900 */
[----:B------:R-:W4:Y:S04]  /*04f0*/  @P3 LDG.E.EL R31, desc[UR4][R12.64+-0x400] ;  /* 0xfffc00040c1f3981 */ /* 0x000f28000c2e1900 */
[----:B------:R-:W4:Y:S04]  /*0500*/  @P3 LDG.E.EL R29, desc[UR4][R12.64+-0x400] ;  /* 0xfffc00040c1d3981 */ /* 0x000f28000c2e1900 */
[----:B------:R0:W4:Y:S01]  /*0510*/  @P3 LDG.E.EL R30, desc[UR4][R12.64+-0x400] ;  /* 0xfffc00040c1e3981 */ /* 0x000122000c2e1900 */
[----:B------:R-:W-:-:S02]  /*0520*/  IMAD.MOV.U32 R21, RZ, RZ, RZ ;  /* 0x000000ffff157224 */ /* 0x000fc400078e00ff */
[----:B------:R-:W-:Y:S01]  /*0530*/  IMAD.WIDE R10, R19, 0x4, R10 ;  /* 0x00000004130a7825 */ /* 0x000fe200078e020a */
[----:B------:R-:W-:-:S04]  /*0540*/  LEA.HI R33, R33, R20, RZ, 0x11 ;  /* 0x0000001421217211 */ /* 0x000fc800078f88ff */
[----:B------:R-:W4:Y:S01]  /*0550*/  @P2 LDG.E.EL R21, desc[UR4][R10.64+-0x400] ;  /* 0xfffc00040a152981 */ /* 0x000f22000c2e1900 */
[----:B0-----:R-:W-:-:S03]  /*0560*/  SHF.R.S32.HI R13, RZ, 0x1f, R36 ;  /* 0x0000001fff0d7819 */ /* 0x001fc60000011424 */
[----:B------:R-:W4:Y:S01]  /*0570*/  @P2 LDG.E.EL R22, desc[UR4][R10.64+-0x400] ;  /* 0xfffc00040a162981 */ /* 0x000f22000c2e1900 */
[----:B------:R-:W-:-:S03]  /*0580*/  LEA.HI R13, R13, R36, RZ, 0x11 ;  /* 0x000000240d0d7211 */ /* 0x000fc600078f88ff */
[----:B------:R-:W4:Y:S01]  /*0590*/  @P2 LDG.E.EL R6, desc[UR4][R10.64+-0x400] ;  /* 0xfffc00040a062981 */ /* 0x000f22000c2e1900 */
[----:B------:R-:W-:Y:S02]  /*05a0*/  ISETP.GE.AND P1, PT, R17, 0x100, PT ;  /* 0x000001001100780c */ /* 0x000fe40003f26270 */
[----:B--2---:R-:W-:-:S05]  /*05b0*/  SEL R41, R3, RZ, P3 ;  /* 0x000000ff03297207 */ /* 0x004fca0001800000 */
[----:B------:R-:W-:Y:S01]  /*05c0*/  FADD R41, R41, 9.9999997473787516356e-06 ;  /* 0x3727c5ac29297421 */ /* 0x000fe20000000000 */
[----:B---3--:R-:W-:-:S05]  /*05d0*/  SEL R12, R35, RZ, P3 ;  /* 0x000000ff230c7207 */ /* 0x008fca0001800000 */
[----:B------:R-:W0:Y:S01]  /*05e0*/  MUFU.SQRT R41, R41 ;  /* 0x0000002900297308 */ /* 0x000e220000002000 */
[----:B------:R-:W-:Y:S01]  /*05f0*/  FADD R12, R12, 9.9999997473787516356e-06 ;  /* 0x3727c5ac0c0c7421 */ /* 0x000fe20000000000 */
[----:B------:R-:W-:Y:S01]  /*0600*/  IMAD.MOV.U32 R3, RZ, RZ, RZ ;  /* 0x000000ffff037224 */ /* 0x000fe200078e00ff */
[----:B------:R-:W-:-:S05]  /*0610*/  SEL R39, R37, RZ, P3 ;  /* 0x000000ff25277207 */ /* 0x000fca0001800000 */
[----:B------:R-:W1:Y:S01]  /*0620*/  MUFU.SQRT R12, R12 ;  /* 0x0000000c000c7308 */ /* 0x000e620000002000 */
[----:B------:R-:W-:Y:S01]  /*0630*/  LOP3.LUT R35, R13, 0xfffe0000, RZ, 0xc0, !PT ;  /* 0xfffe00000d237812 */ /* 0x000fe200078ec0ff */
[----:B------:R2:W3:Y:S01]  /*0640*/  @P2 LDG.E.EL R3, desc[UR4][R10.64+-0x400] ;  /* 0xfffc00040a032981 */ /* 0x0004e2000c2e1900 */
[C---:B0-----:R-:W-:Y:S02]  /*0650*/  FSETP.GT.AND P0, PT, R41.reuse, 8.50705917302346158658e+37, PT ;  /* 0x7e8000002900780b */ /* 0x041fe40003f04000 */
[----:B------:R-:W-:Y:S02]  /*0660*/  FSETP.GEU.AND P5, PT, R41, 1.175494350822287508e-38, PT ;  /* 0x008000002900780b */ /* 0x000fe40003fae000 */
[----:B--2---:R-:W-:Y:S01]  /*0670*/  LOP3.LUT R11, R34, 0xffffff00, RZ, 0xc0, !PT ;  /* 0xffffff00220b7812 */ /* 0x004fe200078ec0ff */
[----:B------:R-:W-:Y:S01]  /*0680*/  FADD R34, R39, 9.9999997473787516356e-06 ;  /* 0x3727c5ac27227421 */ /* 0x000fe20000000000 */
[----:B------:R-:W-:Y:S01]  /*0690*/  IMAD.IADD R37, R36, 0x1, -R35 ;  /* 0x0000000124257824 */ /* 0x000fe200078e0a23 */
[----:B------:R-:W-:-:S02]  /*06a0*/  SEL R38, R38, RZ, P3 ;  /* 0x000000ff26267207 */ /* 0x000fc40001800000 */
[----:B------:R-:W-:-:S04]  /*06b0*/  LOP3.LUT R35, R33, 0xfffe0000, RZ, 0xc0, !PT ;  /* 0xfffe000021237812 */ /* 0x000fc800078ec0ff */
[----:B------:R-:W-:Y:S01]  /*06c0*/  @P0 FMUL R41, R41, 0.25 ;  /* 0x3e80000029290820 */ /* 0x000fe20000400000 */
[----:B-1----:R-:W-:Y:S01]  /*06d0*/  FSETP.GT.AND P4, PT, R12, 8.50705917302346158658e+37, PT ;  /* 0x7e8000000c00780b */ /* 0x002fe20003f84000 */
[----:B------:R-:W0:Y:S01]  /*06e0*/  MUFU.SQRT R34, R34 ;  /* 0x0000002200227308 */ /* 0x000e220000002000 */
[----:B------:R-:W-:Y:S01]  /*06f0*/  SHF.R.S32.HI R10, RZ, 0x11, R33 ;  /* 0x00000011ff0a7819 */ /* 0x000fe20000011421 */
[----:B------:R-:W-:Y:S01]  /*0700*/  @!P5 FMUL R41, R41, 16777216 ;  /* 0x4b8000002929d820 */ /* 0x000fe20000400000 */
[----:B------:R-:W-:Y:S02]  /*0710*/  IMAD.IADD R35, R20, 0x1, -R35 ;  /* 0x0000000114237824 */ /* 0x000fe400078e0a23 */
[----:B------:R-:W-:Y:S01]  /*0720*/  FADD R33, R38, 9.9999997473787516356e-06 ;  /* 0x3727c5ac26217421 */ /* 0x000fe20000000000 */
[----:B------:R-:W-:Y:S01]  /*0730*/  IMAD.IADD R11, R20, 0x1, -R11 ;  /* 0x00000001140b7824 */ /* 0x000fe200078e0a0b */
[----:B------:R-:W-:Y:S01]  /*0740*/  SHF.R.S32.HI R38, RZ, 0x11, R13 ;  /* 0x00000011ff267819 */ /* 0x000fe2000001140d */
[----:B------:R-:W-:Y:S01]  /*0750*/  IMAD.MOV.U32 R13, RZ, RZ, 0x3e800000 ;  /* 0x3e800000ff0d7424 */ /* 0x000fe200078e00ff */
[----:B------:R-:W-:Y:S01]  /*0760*/  FSETP.GEU.AND P6, PT, R12, 1.175494350822287508e-38, PT ;  /* 0x008000000c00780b */ /* 0x000fe20003fce000 */
[----:B------:R-:W1:Y:S01]  /*0770*/  MUFU.RCP R44, R41 ;  /* 0x00000029002c7308 */ /* 0x000e620000001000 */
[----:B------:R-:W-:Y:S01]  /*0780*/  IMAD R39, R10, 0x10000, R35 ;  /* 0x000100000a277824 */ /* 0x000fe200078e0223 */
[----:B------:R-:W-:Y:S01]  /*0790*/  SEL R18, R18, RZ, P2 ;  /* 0x000000ff12127207 */ /* 0x000fe20001000000 */
[----:B------:R-:W-:Y:S01]  /*07a0*/  IMAD R10, R10, 0x10000, R11 ;  /* 0x000100000a0a7824 */ /* 0x000fe200078e020b */
[----:B------:R-:W-:-:S04]  /*07b0*/  FSEL R35, R13, 1, P0 ;  /* 0x3f8000000d237808 */ /* 0x000fc80000000000 */
[----:B------:R-:W2:Y:S01]  /*07c0*/  MUFU.SQRT R33, R33 ;  /* 0x0000002100217308 */ /* 0x000ea20000002000 */
[----:B------:R-:W-:Y:S02]  /*07d0*/  IMAD R10, R17, 0x100, R10 ;  /* 0x00000100110a7824 */ /* 0x000fe400078e020a */
[----:B------:R-:W-:Y:S01]  /*07e0*/  FADD R17, R18, 9.9999997473787516356e-06 ;  /* 0x3727c5ac12117421 */ /* 0x000fe20000000000 */
[----:B------:R-:W-:Y:S01]  /*07f0*/  @P4 FMUL R12, R12, 0.25 ;  /* 0x3e8000000c0c4820 */ /* 0x000fe20000400000 */
[----:B------:R-:W-:Y:S01]  /*0800*/  @!P5 FMUL R35, R35, 16777216 ;  /* 0x4b8000002323d820 */ /* 0x000fe20000400000 */
[----:B0-----:R-:W-:Y:S01]  /*0810*/  FSETP.GT.AND P5, PT, R34, 8.50705917302346158658e+37, PT ;  /* 0x7e8000002200780b */ /* 0x001fe20003fa4000 */
[----:B------:R-:W-:Y:S02]  /*0820*/  IMAD R36, R38, 0x10000, R11 ;  /* 0x0001000026247824 */ /* 0x000fe400078e020b */
[----:B------:R-:W-:Y:S01]  /*0830*/  @!P6 FMUL R12, R12, 16777216 ;  /* 0x4b8000000c0ce820 */ /* 0x000fe20000400000 */
[----:B------:R-:W-:Y:S01]  /*0840*/  IMAD R37, R38, 0x10000, R37 ;  /* 0x0001000026257824 */ /* 0x000fe200078e0225 */
[----:B------:R-:W-:Y:S01]  /*0850*/  FSEL R38, R13, 1, P4 ;  /* 0x3f8000000d267808 */ /* 0x000fe20002000000 */
[----:B------:R-:W0:Y:S01]  /*0860*/  MUFU.SQRT R17, R17 ;  /* 0x0000001100117308 */ /* 0x000e220000002000 */
[----:B-1----:R-:W-:Y:S01]  /*0870*/  FMUL R44, R44, R35 ;  /* 0x000000232c2c7220 */ /* 0x002fe20000400000 */
[----:B------:R-:W-:-:S02]  /*0880*/  FSETP.GEU.AND P4, PT, R34, 1.175494350822287508e-38, PT ;  /* 0x008000002200780b */ /* 0x000fc40003f8e000 */
[----:B------:R-:W-:Y:S01]  /*0890*/  @!P6 FMUL R38, R38, 16777216 ;  /* 0x4b8000002626e820 */ /* 0x000fe20000400000 */
[----:B------:R-:W-:-:S03]  /*08a0*/  SEL R18, R32, RZ, P2 ;  /* 0x000000ff20127207 */ /* 0x000fc60001000000 */
[----:B------:R-:W1:Y:S01]  /*08b0*/  MUFU.RCP R35, R12 ;  /* 0x0000000c00237308 */ /* 0x000e620000001000 */
[----:B--2---:R-:W-:Y:S01]  /*08c0*/  FSETP.GT.AND P6, PT, R33, 8.50705917302346158658e+37, PT ;  /* 0x7e8000002100780b */ /* 0x004fe20003fc4000 */
[----:B------:R-:W-:Y:S01]  /*08d0*/  FADD R18, R18, 9.9999997473787516356e-06 ;  /* 0x3727c5ac12127421 */ /* 0x000fe20000000000 */
[----:B------:R-:W-:Y:S01]  /*08e0*/  FSEL R42, R13, 1, P5 ;  /* 0x3f8000000d2a7808 */ /* 0x000fe20002800000 */
[----:B------:R-:W-:Y:S01]  /*08f0*/  @P5 FMUL R34, R34, 0.25 ;  /* 0x3e80000022225820 */ /* 0x000fe20000400000 */
[C---:B------:R-:W-:Y:S01]  /*0900*/  IMAD R11, R19.reuse, 0x100, R36 ;  /* 0x00000100130b7824 */ /* 0x040fe200078e0224 */
[----:B------:R-:W-:Y:S02]  /*0910*/  ISETP.GE.AND P0, PT, R19, 0x100, PT ;  /* 0x000001001300780c */ /* 0x000fe40003f06270 */
[----:B------:R-:W-:Y:S01]  /*0920*/  SEL R19, R15, RZ, P2 ;  /* 0x000000ff0f137207 */ /* 0x000fe20001000000 */
[----:B------:R-:W-:Y:S01]  /*0930*/  @!P4 FMUL R34, R34, 16777216 ;  /* 0x4b8000002222c820 */ /* 0x000fe20000400000 */
[----:B------:R-:W2:Y:S01]  /*0940*/  MUFU.SQRT R15, R18 ;  /* 0x00000012000f7308 */ /* 0x000ea20000002000 */
[----:B------:R-:W-:Y:S01]  /*0950*/  @!P4 FMUL R42, R42, 16777216 ;  /* 0x4b8000002a2ac820 */ /* 0x000fe20000400000 */
[----:B------:R-:W-:-:S02]  /*0960*/  FSETP.GEU.AND P5, PT, R33, 1.175494350822287508e-38, PT ;  /* 0x008000002100780b */ /* 0x000fc40003fae000 */
[----:B0-----:R-:W-:Y:S01]  /*0970*/  FSETP.GT.AND P4, PT, R17, 8.50705917302346158658e+37, PT ;  /* 0x7e8000001100780b */ /* 0x001fe20003f84000 */
[----:B-1----:R-:W-:Y:S01]  /*0980*/  FMUL R38, R35, R38 ;  /* 0x0000002623267220 */ /* 0x002fe20000400000 */
[----:B------:R-:W-:Y:S01]  /*0990*/  FADD R12, R19, 9.9999997473787516356e-06 ;  /* 0x3727c5ac130c7421 */ /* 0x000fe20000000000 */
[----:B------:R-:W-:Y:S01]  /*09a0*/  @P6 FMUL R33, R33, 0.25 ;  /* 0x3e80000021216820 */ /* 0x000fe20000400000 */
[----:B------:R-:W-:Y:S02]  /*09b0*/  FSEL R35, R13, 1, P6 ;  /* 0x3f8000000d237808 */ /* 0x000fe40003000000 */
[----:B------:R-:W-:Y:S02]  /*09c0*/  FSETP.GEU.AND P6, PT, R17, 1.175494350822287508e-38, PT ;  /* 0x008000001100780b */ /* 0x000fe40003fce000 */
[----:B------:R-:W0:Y:S01]  /*09d0*/  MUFU.SQRT R12, R12 ;  /* 0x0000000c000c7308 */ /* 0x000e220000002000 */
[----:B------:R-:W-:Y:S02]  /*09e0*/  SEL R14, R14, RZ, P2 ;  /* 0x000000ff0e0e7207 */ /* 0x000fe40001000000 */
[----:B------:R-:W-:Y:S01]  /*09f0*/  @!P5 FMUL R33, R33, 16777216 ;  /* 0x4b8000002121d820 */ /* 0x000fe20000400000 */
[----:B------:R-:W-:Y:S01]  /*0a00*/  @!P5 FMUL R35, R35, 16777216 ;  /* 0x4b8000002323d820 */ /* 0x000fe20000400000 */
[----:B------:R-:W-:Y:S01]  /*0a10*/  @P4 FMUL R17, R17, 0.25 ;  /* 0x3e80000011114820 */ /* 0x000fe20000400000 */
[----:B--2---:R-:W-:-:S02]  /*0a20*/  FSETP.GT.AND P5, PT, R15, 8.50705917302346158658e+37, PT ;  /* 0x7e8000000f00780b */ /* 0x004fc40003fa4000 */
[----:B------:R-:W-:-:S03]  /*0a30*/  FSEL R18, R13, 1, P4 ;  /* 0x3f8000000d127808 */ /* 0x000fc60002000000 */
[----:B------:R-:W-:Y:S01]  /*0a40*/  @!P6 FMUL R17, R17, 16777216 ;  /* 0x4b8000001111e820 */ /* 0x000fe20000400000 */
[----:B------:R-:W-:Y:S01]  /*0a50*/  MUFU.RCP R32, R33 ;  /* 0x0000002100207308 */ /* 0x000fe20000001000 */
[----:B------:R-:W-:Y:S01]  /*0a60*/  FADD R14, R14, 9.9999997473787516356e-06 ;  /* 0x3727c5ac0e0e7421 */ /* 0x000fe20000000000 */
[----:B------:R-:W-:Y:S01]  /*0a70*/  FSETP.GEU.AND P4, PT, R15, 1.175494350822287508e-38, PT ;  /* 0x008000000f00780b */ /* 0x000fe20003f8e000 */
[----:B------:R-:W-:Y:S01]  /*0a80*/  @!P6 FMUL R18, R18, 16777216 ;  /* 0x4b8000001212e820 */ /* 0x000fe20000400000 */
[----:B0-----:R-:W-:-:S04]  /*0a90*/  FSETP.GT.AND P6, PT, R12, 8.50705917302346158658e+37, PT ;  /* 0x7e8000000c00780b */ /* 0x001fc80003fc4000 */
[----:B------:R0:W1:Y:S01]  /*0aa0*/  MUFU.RCP R19, R34 ;  /* 0x0000002200137308 */ /* 0x0000620000001000 */
[----:B------:R-:W-:-:S07]  /*0ab0*/  @P5 FMUL R15, R15, 0.25 ;  /* 0x3e8000000f0f5820 */ /* 0x000fce0000400000 */
[----:B------:R-:W2:Y:S01]  /*0ac0*/  MUFU.RCP R33, R17 ;  /* 0x0000001100217308 */ /* 0x000ea20000001000 */
[----:B0-----:R-:W-:Y:S02]  /*0ad0*/  FSEL R34, R13, 1, P5 ;  /* 0x3f8000000d227808 */ /* 0x001fe40002800000 */
[----:B------:R-:W-:-:S05]  /*0ae0*/  FSETP.GEU.AND P5, PT, R12, 1.175494350822287508e-38, PT ;  /* 0x008000000c00780b */ /* 0x000fca0003fae000 */
[----:B------:R-:W0:Y:S01]  /*0af0*/  MUFU.SQRT R14, R14 ;  /* 0x0000000e000e7308 */ /* 0x000e220000002000 */
[----:B-1----:R-:W-:Y:S01]  /*0b00*/  FMUL R42, R19, R42 ;  /* 0x0000002a132a7220 */ /* 0x002fe20000400000 */
[----:B------:R-:W-:Y:S01]  /*0b10*/  @!P4 FMUL R15, R15, 16777216 ;  /* 0x4b8000000f0fc820 */ /* 0x000fe20000400000 */
[----:B------:R-:W-:Y:S01]  /*0b20*/  @P6 FMUL R12, R12, 0.25 ;  /* 0x3e8000000c0c6820 */ /* 0x000fe20000400000 */
[----:B--2---:R-:W-:Y:S02]  /*0b30*/  FMUL R33, R33, R18 ;  /* 0x0000001221217220 */ /* 0x004fe40000400000 */
[----:B------:R-:W1:Y:S01]  /*0b40*/  LDC.64 R18, c[0x0][0x218] ;  /* 0x00008600ff127b82 */ /* 0x000e620000000a00 */
[----:B------:R-:W-:Y:S01]  /*0b50*/  @!P4 FMUL R34, R34, 16777216 ;  /* 0x4b8000002222c820 */ /* 0x000fe20000400000 */
[----:B------:R-:W-:Y:S01]  /*0b60*/  @!P5 FMUL R12, R12, 16777216 ;  /* 0x4b8000000c0cd820 */ /* 0x000fe20000400000 */
[----:B------:R-:W2:Y:S01]  /*0b70*/  MUFU.RCP R15, R15 ;  /* 0x0000000f000f7308 */ /* 0x000ea20000001000 */
[----:B------:R-:W-:Y:S01]  /*0b80*/  FMUL R32, R32, R35 ;  /* 0x0000002320207220 */ /* 0x000fe20000400000 */
[----:B0-----:R-:W-:-:S02]  /*0b90*/  FSETP.GT.AND P4, PT, R14, 8.50705917302346158658e+37, PT ;  /* 0x7e8000000e00780b */ /* 0x001fc40003f84000 */
[C---:B------:R-:W-:Y:S02]  /*0ba0*/  FSEL R35, R13.reuse, 1, P6 ;  /* 0x3f8000000d237808 */ /* 0x040fe40003000000 */
[----:B------:R-:W-:Y:S02]  /*0bb0*/  FSETP.GEU.AND P6, PT, R14, 1.175494350822287508e-38, PT ;  /* 0x008000000e00780b */ /* 0x000fe40003fce000 */
[----:B------:R-:W0:Y:S01]  /*0bc0*/  MUFU.RCP R12, R12 ;  /* 0x0000000c000c7308 */ /* 0x000e220000001000 */
[----:B------:R-:W-:Y:S01]  /*0bd0*/  FSEL R17, R13, 1, P4 ;  /* 0x3f8000000d117808 */ /* 0x000fe20002000000 */
[----:B------:R-:W-:Y:S02]  /*0be0*/  VIADD R13, R10, 0xffff0000 ;  /* 0xffff00000a0d7836 */ /* 0x000fe40000000000 */
[----:B------:R-:W-:-:S03]  /*0bf0*/  @!P5 FMUL R35, R35, 16777216 ;  /* 0x4b8000002323d820 */ /* 0x000fc60000400000 */
[----:B------:R-:W-:Y:S01]  /*0c00*/  @P4 FMUL R14, R14, 0.25 ;  /* 0x3e8000000e0e4820 */ /* 0x000fe20000400000 */
[----:B--2---:R-:W-:Y:S01]  /*0c10*/  FMUL R34, R15, R34 ;  /* 0x000000220f227220 */ /* 0x004fe20000400000 */
[----:B------:R-:W-:Y:S02]  /*0c20*/  VIADD R15, R11, 0xffff0000 ;  /* 0xffff00000b0f7836 */ /* 0x000fe40000000000 */
[----:B------:R-:W-:Y:S01]  /*0c30*/  @!P6 FMUL R14, R14, 16777216 ;  /* 0x4b8000000e0ee820 */ /* 0x000fe20000400000 */
[----:B-1----:R-:W-:-:S04]  /*0c40*/  IMAD.WIDE R10, R13, 0x4, R18 ;  /* 0x000000040d0a7825 */ /* 0x002fc800078e0212 */
[----:B0-----:R-:W-:Y:S01]  /*0c50*/  FMUL R35, R12, R35 ;  /* 0x000000230c237220 */ /* 0x001fe20000400000 */
[----:B------:R0:W1:Y:S01]  /*0c60*/  MUFU.RCP R36, R14 ;  /* 0x0000000e00247308 */ /* 0x0000620000001000 */
[----:B------:R-:W-:Y:S01]  /*0c70*/  IMAD.WIDE R18, R15, 0x4, R18 ;  /* 0x000000040f127825 */ /* 0x000fe200078e0212 */
[----:B------:R-:W-:Y:S02]  /*0c80*/  CS2R R12, SRZ ;  /* 0x00000000000c7805 */ /* 0x000fe4000001ff00 */
[----:B0-----:R-:W-:-:S06]  /*0c90*/  CS2R R14, SRZ ;  /* 0x00000000000e7805 */ /* 0x001fcc000001ff00 */
[----:B------:R0:W2:Y:S01]  /*0ca0*/  @P3 LDG.E.128 R12, desc[UR4][R10.64] ;  /* 0x000000040a0c3981 */ /* 0x0000a2000c1e1d00 */
[----:B------:R-:W-:Y:S01]  /*0cb0*/  @!P6 FMUL R17, R17, 16777216 ;  /* 0x4b8000001111e820 */ /* 0x000fe20000400000 */
[----:B----4-:R-:W-:Y:S02]  /*0cc0*/  SEL R8, R8, RZ, P3 ;  /* 0x000000ff08087207 */ /* 0x010fe40001800000 */
[----:B-----5:R-:W-:Y:S01]  /*0cd0*/  SEL R16, R16, RZ, P3 ;  /* 0x000000ff10107207 */ /* 0x020fe20001800000 */
[----:B-1----:R-:W-:Y:S01]  /*0ce0*/  FMUL R36, R36, R17 ;  /* 0x0000001124247220 */ /* 0x002fe20000400000 */
[----:B------:R-:W-:Y:S02]  /*0cf0*/  SEL R9, R9, RZ, P3 ;  /* 0x000000ff09097207 */ /* 0x000fe40001800000 */
[----:B0-----:R-:W-:Y:S02]  /*0d00*/  CS2R R10, SRZ ;  /* 0x00000000000a7805 */ /* 0x001fe4000001ff00 */
[----:B------:R-:W-:-:S02]  /*0d10*/  SEL R40, R40, RZ, P3 ;  /* 0x000000ff28287207 */ /* 0x000fc40001800000 */
[----:B------:R-:W-:Y:S02]  /*0d20*/  SEL R45, R45, RZ, P3 ;  /* 0x000000ff2d2d7207 */ /* 0x000fe40001800000 */
[----:B--2---:R-:W-:Y:S02]  /*0d30*/  SEL R17, R12, RZ, P3 ;  /* 0x000000ff0c117207 */ /* 0x004fe40001800000 */
[----:B------:R-:W-:Y:S02]  /*0d40*/  SEL R41, R13, RZ, P3 ;  /* 0x000000ff0d297207 */ /* 0x000fe40001800000 */
[----:B------:R-:W-:Y:S01]  /*0d50*/  SEL R12, R14, RZ, P3 ;  /* 0x000000ff0e0c7207 */ /* 0x000fe20001800000 */
[----:B------:R-:W-:Y:S02]  /*0d60*/  FADD R13, R17, -R8 ;  /* 0x80000008110d7221 */ /* 0x000fe40000000000 */
[----:B------:R-:W-:Y:S02]  /*0d70*/  FADD R41, R41, -R16 ;  /* 0x8000001029297221 */ /* 0x000fe40000000000 */
[----:B------:R-:W0:Y:S01]  /*0d80*/  LDC.64 R16, c[0x0][0x210] ;  /* 0x00008400ff107b82 */ /* 0x000e220000000a00 */
[----:B------:R-:W-:Y:S01]  /*0d90*/  FADD R12, R12, -R9 ;  /* 0x800000090c0c7221 */ /* 0x000fe20000000000 */
[----:B------:R-:W-:-:S06]  /*0da0*/  CS2R R8, SRZ ;  /* 0x0000000000087805 */ /* 0x000fcc000001ff00 */
[----:B------:R1:W2:Y:S01]  /*0db0*/  @P2 LDG.E.128 R8, desc[UR4][R18.64] ;  /* 0x0000000412082981 */ /* 0x0002a2000c1e1d00 */
[----:B------:R-:W-:Y:S01]  /*0dc0*/  SEL R15, R15, RZ, P3 ;  /* 0x000000ff0f0f7207 */ /* 0x000fe20001800000 */
[----:B------:R-:W-:Y:S01]  /*0dd0*/  FMUL R13, R44, R13 ;  /* 0x0000000d2c0d7220 */ /* 0x000fe20000400000 */
[----:B------:R-:W-:Y:S01]  /*0de0*/  SEL R14, R43, RZ, P3 ;  /* 0x000000ff2b0e7207 */ /* 0x000fe20001800000 */
[----:B------:R-:W-:Y:S02]  /*0df0*/  FMUL R42, R42, R12 ;  /* 0x0000000c2a2a7220 */ /* 0x000fe40000400000 */
[----:B------:R-:W-:Y:S01]  /*0e00*/  FFMA R40, R40, R13, R45 ;  /* 0x0000000d28287223 */ /* 0x000fe2000000002d */
[----:B------:R-:W-:Y:S01]  /*0e10*/  CS2R R12, SRZ ;  /* 0x00000000000c7805 */ /* 0x000fe2000001ff00 */
[----:B------:R-:W-:Y:S01]  /*0e20*/  FADD R43, R15, -R14 ;  /* 0x8000000e0f2b7221 */ /* 0x000fe20000000000 */
[----:B------:R-:W-:Y:S01]  /*0e30*/  CS2R R14, SRZ ;  /* 0x00000000000e7805 */ /* 0x000fe2000001ff00 */
[----:B------:R-:W-:Y:S01]  /*0e40*/  FMUL R41, R38, R41 ;  /* 0x0000002926297220 */ /* 0x000fe20000400000 */
[----:B-1----:R-:W-:Y:S01]  /*0e50*/  CS2R R18, SRZ ;  /* 0x0000000000127805 */ /* 0x002fe2000001ff00 */
[----:B0-----:R-:W-:-:S04]  /*0e60*/  IMAD.WIDE R44, R39, 0x4, R16 ;  /* 0x00000004272c7825 */ /* 0x001fc800078e0210 */
[----:B------:R-:W-:Y:S01]  /*0e70*/  IMAD.WIDE R38, R37, 0x4, R16 ;  /* 0x0000000425267825 */ /* 0x000fe200078e0210 */
[----:B------:R-:W-:Y:S01]  /*0e80*/  CS2R R16, SRZ ;  /* 0x0000000000107805 */ /* 0x000fe2000001ff00 */
[----:B------:R-:W4:Y:S05]  /*0e90*/  @!P1 LDG.E.128 R12, desc[UR4][R44.64] ;  /* 0x000000042c0c9981 */ /* 0x000f2a000c1e1d00 */
[----:B------:R-:W5:Y:S01]  /*0ea0*/  @!P0 LDG.E.128 R16, desc[UR4][R38.64] ;  /* 0x0000000426108981 */ /* 0x000f62000c1e1d00 */
[----:B------:R-:W-:Y:S02]  /*0eb0*/  SEL R2, R2, RZ, P3 ;  /* 0x000000ff02027207 */ /* 0x000fe40001800000 */
[----:B------:R-:W-:-:S02]  /*0ec0*/  SEL R29, R29, RZ, P3 ;  /* 0x000000ff1d1d7207 */ /* 0x000fc40001800000 */
[----:B------:R-:W-:Y:S02]  /*0ed0*/  SEL R37, R0, RZ, P3 ;  /* 0x000000ff00257207 */ /* 0x000fe40001800000 */
[----:B------:R-:W-:Y:S01]  /*0ee0*/  SEL R31, R31, RZ, P3 ;  /* 0x000000ff1f1f7207 */ /* 0x000fe20001800000 */
[----:B------:R-:W-:Y:S01]  /*0ef0*/  FFMA R42, R2, R42, R29 ;  /* 0x0000002a022a7223 */ /* 0x000fe2000000001d */
[----:B------:R-:W-:-:S03]  /*0f00*/  SEL R5, R5, RZ, P2 ;  /* 0x000000ff05057207 */ /* 0x000fc60001000000 */
[----:B------:R-:W-:Y:S01]  /*0f10*/  FFMA R41, R37, R41, R31 ;  /* 0x0000002925297223 */ /* 0x000fe2000000001f */
[----:B------:R-:W-:Y:S02]  /*0f20*/  SEL R31, R26, RZ, P2 ;  /* 0x000000ff1a1f7207 */ /* 0x000fe40001000000 */
[----:B------:R-:W-:Y:S02]  /*0f30*/  SEL R26, R7, RZ, P2 ;  /* 0x000000ff071a7207 */ /* 0x000fe40001000000 */
[----:B------:R-:W-:Y:S01]  /*0f40*/  SEL R24, R24, RZ, P2 ;  /* 0x000000ff18187207 */ /* 0x000fe20001000000 */
[----:B------:R-:W-:Y:S01]  /*0f50*/  FMUL R0, R32, R43 ;  /* 0x0000002b20007220 */ /* 0x000fe20000400000 */
[----:B------:R-:W-:Y:S02]  /*0f60*/  SEL R37, R4, RZ, P3 ;  /* 0x000000ff04257207 */ /* 0x000fe40001800000 */
[----:B------:R-:W-:Y:S02]  /*0f70*/  SEL R30, R30, RZ, P3 ;  /* 0x000000ff1e1e7207 */ /* 0x000fe40001800000 */
[----:B------:R-:W-:-:S02]  /*0f80*/  SEL R7, R22, RZ, P2 ;  /* 0x000000ff16077207 */ /* 0x000fc40001000000 */
[----:B------:R-:W-:Y:S01]  /*0f90*/  SEL R25, R25, RZ, P2 ;  /* 0x000000ff19197207 */ /* 0x000fe20001000000 */
[----:B------:R-:W-:Y:S01]  /*0fa0*/  FFMA R0, R37, R0, R30 ;  /* 0x0000000025007223 */ /* 0x000fe2000000001e */
[----:B------:R-:W-:Y:S02]  /*0fb0*/  SEL R23, R23, RZ, P2 ;  /* 0x000000ff17177207 */ /* 0x000fe40001000000 */
[----:B---3--:R-:W-:Y:S02]  /*0fc0*/  SEL R22, R3, RZ, P2 ;  /* 0x000000ff03167207 */ /* 0x008fe40001000000 */
[----:B------:R-:W-:Y:S02]  /*0fd0*/  SEL R6, R6, RZ, P2 ;  /* 0x000000ff06067207 */ /* 0x000fe40001000000 */
[----:B------:R-:W-:Y:S02]  /*0fe0*/  FSETP.GEU.AND P5, PT, R40, RZ, PT ;  /* 0x000000ff2800720b */ /* 0x000fe40003fae000 */
[----:B------:R-:W-:-:S02]  /*0ff0*/  FSETP.GEU.AND P4, PT, R41, RZ, PT ;  /* 0x000000ff2900720b */ /* 0x000fc40003f8e000 */
[----:B------:R-:W-:Y:S02]  /*1000*/  FSETP.GEU.AND P3, PT, R42, RZ, PT ;  /* 0x000000ff2a00720b */ /* 0x000fe40003f6e000 */
[----:B--2---:R-:W-:Y:S02]  /*1010*/  SEL R2, R8, RZ, P2 ;  /* 0x000000ff08027207 */ /* 0x004fe40001000000 */
[----:B------:R-:W-:Y:S02]  /*1020*/  SEL R29, R9, RZ, P2 ;  /* 0x000000ff091d7207 */ /* 0x000fe40001000000 */
[----:B------:R-:W0:Y:S01]  /*1030*/  LDC.64 R8, c[0x0][0x240] ;  /* 0x00009000ff087b82 */ /* 0x000e220000000a00 */
[----:B------:R-:W-:Y:S02]  /*1040*/  SEL R10, R10, RZ, P2 ;  /* 0x000000ff0a0a7207 */ /* 0x000fe40001000000 */
[----:B------:R-:W-:Y:S01]  /*1050*/  SEL R11, R11, RZ, P2 ;  /* 0x000000ff0b0b7207 */ /* 0x000fe20001000000 */
[----:B------:R-:W-:Y:S01]  /*1060*/  FADD R29, R29, -R26 ;  /* 0x8000001a1d1d7221 */ /* 0x000fe20000000000 */
[----:B------:R-:W-:Y:S01]  /*1070*/  FADD R2, R2, -R5 ;  /* 0x8000000502027221 */ /* 0x000fe20000000000 */
[----:B------:R-:W-:-:S02]  /*1080*/  FADD R4, R10, -R31 ;  /* 0x8000001f0a047221 */ /* 0x000fc40000000000 */
[----:B------:R-:W-:Y:S01]  /*1090*/  FADD R11, R11, -R24 ;  /* 0x800000180b0b7221 */ /* 0x000fe20000000000 */
[----:B------:R-:W-:Y:S01]  /*10a0*/  SEL R5, R28, RZ, P2 ;  /* 0x000000ff1c057207 */ /* 0x000fe20001000000 */
[----:B------:R-:W-:Y:S01]  /*10b0*/  FMUL R4, R35, R4 ;  /* 0x0000000423047220 */ /* 0x000fe20000400000 */
[----:B------:R-:W-:Y:S01]  /*10c0*/  SEL R10, R27, RZ, P2 ;  /* 0x000000ff1b0a7207 */ /* 0x000fe20001000000 */
[----:B------:R-:W-:Y:S01]  /*10d0*/  FMUL R29, R34, R29 ;  /* 0x0000001d221d7220 */ /* 0x000fe20000400000 */
[----:B------:R-:W-:Y:S01]  /*10e0*/  SEL R24, R21, RZ, P2 ;  /* 0x000000ff15187207 */ /* 0x000fe20001000000 */
[----:B------:R-:W-:Y:S01]  /*10f0*/  FMUL R2, R33, R2 ;  /* 0x0000000221027220 */ /* 0x000fe20000400000 */
[----:B------:R-:W-:Y:S01]  /*1100*/  FMUL R11, R36, R11 ;  /* 0x0000000b240b7220 */ /* 0x000fe20000400000 */
[----:B------:R-:W-:Y:S01]  /*1110*/  FFMA R29, R10, R29, R7 ;  /* 0x0000001d0a1d7223 */ /* 0x000fe20000000007 */
[----:B------:R-:W-:Y:S01]  /*1120*/  FFMA R4, R25, R4, R22 ;  /* 0x0000000419047223 */ /* 0x000fe20000000016 */
[----:B------:R-:W-:Y:S01]  /*1130*/  FFMA R2, R5, R2, R24 ;  /* 0x0000000205027223 */ /* 0x000fe20000000018 */
[----:B------:R-:W-:Y:S01]  /*1140*/  FFMA R6, R23, R11, R6 ;  /* 0x0000000b17067223 */ /* 0x000fe20000000006 */
[----:B------:R-:W-:-:S02]  /*1150*/  FSETP.GEU.AND P2, PT, R0, RZ, PT ;  /* 0x000000ff0000720b */ /* 0x000fc40003f4e000 */
[----:B----4-:R-:W-:Y:S02]  /*1160*/  SEL R12, R12, RZ, !P1 ;  /* 0x000000ff0c0c7207 */ /* 0x010fe40004800000 */
[----:B------:R-:W-:Y:S02]  /*1170*/  SEL R13, R13, RZ, !P1 ;  /* 0x000000ff0d0d7207 */ /* 0x000fe40004800000 */
[----:B------:R-:W-:Y:S02]  /*1180*/  SEL R14, R14, RZ, !P1 ;  /* 0x000000ff0e0e7207 */ /* 0x000fe40004800000 */
[----:B------:R-:W-:Y:S02]  /*1190*/  SEL R15, R15, RZ, !P1 ;  /* 0x000000ff0f0f7207 */ /* 0x000fe40004800000 */
[----:B------:R-:W-:Y:S02]  /*11a0*/  @P1 SEL R12, R40, RZ, P5 ;  /* 0x000000ff280c1207 */ /* 0x000fe40002800000 */
[----:B------:R-:W-:-:S02]  /*11b0*/  @P1 SEL R13, R41, RZ, P4 ;  /* 0x000000ff290d1207 */ /* 0x000fc40002000000 */
[----:B------:R-:W-:Y:S02]  /*11c0*/  @P1 SEL R14, R42, RZ, P3 ;  /* 0x000000ff2a0e1207 */ /* 0x000fe40001800000 */
[----:B------:R-:W-:Y:S02]  /*11d0*/  @P1 SEL R15, R0, RZ, P2 ;  /* 0x000000ff000f1207 */ /* 0x000fe40001000000 */
[----:B------:R-:W-:Y:S02]  /*11e0*/  FSETP.GEU.AND P4, PT, R2, RZ, PT ;  /* 0x000000ff0200720b */ /* 0x000fe40003f8e000 */
[----:B------:R-:W-:Y:S02]  /*11f0*/  FSETP.GEU.AND P3, PT, R29, RZ, PT ;  /* 0x000000ff1d00720b */ /* 0x000fe40003f6e000 */
[----:B------:R-:W-:Y:S02]  /*1200*/  FSETP.GEU.AND P2, PT, R4, RZ, PT ;  /* 0x000000ff0400720b */ /* 0x000fe40003f4e000 */
[----:B------:R-:W-:Y:S01]  /*1210*/  FSETP.GEU.AND P1, PT, R6, RZ, PT ;  /* 0x000000ff0600720b */ /* 0x000fe20003f2e000 */
[----:B0-----:R-:W-:Y:S01]  /*1220*/  IMAD.WIDE R8, R20, 0x4, R8 ;  /* 0x0000000414087825 */ /* 0x001fe200078e0208 */
[----:B-----5:R-:W-:-:S02]  /*1230*/  SEL R16, R16, RZ, !P0 ;  /* 0x000000ff10107207 */ /* 0x020fc40004000000 */
[----:B------:R-:W-:Y:S02]  /*1240*/  SEL R17, R17, RZ, !P0 ;  /* 0x000000ff11117207 */ /* 0x000fe40004000000 */
[----:B------:R-:W-:Y:S02]  /*1250*/  SEL R18, R18, RZ, !P0 ;  /* 0x000000ff12127207 */ /* 0x000fe40004000000 */
[----:B------:R-:W-:Y:S02]  /*1260*/  SEL R19, R19, RZ, !P0 ;  /* 0x000000ff13137207 */ /* 0x000fe40004000000 */
[----:B------:R-:W-:Y:S02]  /*1270*/  @P0 SEL R16, R2, RZ, P4 ;  /* 0x000000ff02100207 */ /* 0x000fe40002000000 */
[----:B------:R-:W-:Y:S02]  /*1280*/  @P0 SEL R17, R29, RZ, P3 ;  /* 0x000000ff1d110207 */ /* 0x000fe40001800000 */
[----:B------:R-:W-:-:S02]  /*1290*/  @P0 SEL R18, R4, RZ, P2 ;  /* 0x000000ff04120207 */ /* 0x000fc40001000000 */
[----:B------:R-:W-:Y:S01]  /*12a0*/  @P0 SEL R19, R6, RZ, P1 ;  /* 0x000000ff06130207 */ /* 0x000fe20000800000 */
[----:B------:R-:W-:Y:S04]  /*12b0*/  STG.E.128 desc[UR4][R8.64], R12 ;  /* 0x0000000c08007986 */ /* 0x000fe8000c101d04 */
[----:B------:R-:W-:Y:S01]  /*12c0*/  STG.E.128 desc[UR4][R8.64+0x800], R16 ;  /* 0x0008001008007986 */ /* 0x000fe2000c101d04 */
[----:B------:R-:W-:Y:S05]  /*12d0*/  EXIT ;  /* 0x000000000000794d */ /* 0x000fea0003800000 */
.L_x_0:
[----:B------:R-:W-:-:S00]  /*12e0*/  BRA `(.L_x_0) ;  /* 0xfffffffc00fc7947 */ /* 0x000fc0000383ffff */
[----:B------:R-:W-:-:S00]  /*12f0*/  NOP ;  /* 0x0000000000007918 */ /* 0x000fc00000000000 */
        /* <DEDUP_REMOVED lines=8> */
.L_x_1:


//--------------------- .nv.global.init           --------------------------
	.section	.nv.global.init,"aw",@progbits
.nv.global.init:
	.type		_$_str,@object
	.size		_$_str,(_$_str_$_2 - _$_str)
_$_str:
        /*0000*/ 	.byte	0x5f, 0x5f, 0x43, 0x55, 0x44, 0x41, 0x5f, 0x46, 0x54, 0x5a, 0x00
	.type		_$_str_$_2,@object
	.size		_$_str_$_2,(.L_1 - _$_str_$_2)
_$_str_$_2:
        /*000b*/ 	.byte	0x5f, 0x5f, 0x43, 0x55, 0x44, 0x41, 0x5f, 0x50, 0x52, 0x45, 0x43, 0x5f, 0x53, 0x51, 0x52, 0x54
        /*001b*/ 	.byte	0x00
.L_1:


//--------------------- .nv.constant0.triton_poi_fused_cat_31 --------------------------
	.section	.nv.constant0.triton_poi_fused_cat_31,"a",@progbits
	.sectionflags	@""
	.align	4
.nv.constant0.triton_poi_fused_cat_31:
	.zero		588
